//
// Generated by NVIDIA NVVM Compiler
//
// Compiler Build ID: CL-36424714
// Cuda compilation tools, release 13.0, V13.0.88
// Based on NVVM 20.0.0
//

.version 9.0
.target sm_100
.address_size 64

	// .globl	_Z10cudaConv2DPfS_S_iiiiii

.visible .entry _Z10cudaConv2DPfS_S_iiiiii(
	.param .u64 .ptr .align 1 _Z10cudaConv2DPfS_S_iiiiii_param_0,
	.param .u64 .ptr .align 1 _Z10cudaConv2DPfS_S_iiiiii_param_1,
	.param .u64 .ptr .align 1 _Z10cudaConv2DPfS_S_iiiiii_param_2,
	.param .u32 _Z10cudaConv2DPfS_S_iiiiii_param_3,
	.param .u32 _Z10cudaConv2DPfS_S_iiiiii_param_4,
	.param .u32 _Z10cudaConv2DPfS_S_iiiiii_param_5,
	.param .u32 _Z10cudaConv2DPfS_S_iiiiii_param_6,
	.param .u32 _Z10cudaConv2DPfS_S_iiiiii_param_7,
	.param .u32 _Z10cudaConv2DPfS_S_iiiiii_param_8
)
{
	.reg .pred 	%p<14>;
	.reg .b32 	%r<162>;
	.reg .b32 	%f<73>;
	.reg .b64 	%rd<70>;

	ld.param.u64 	%rd4, [_Z10cudaConv2DPfS_S_iiiiii_param_0];
	ld.param.u64 	%rd5, [_Z10cudaConv2DPfS_S_iiiiii_param_1];
	ld.param.u32 	%r88, [_Z10cudaConv2DPfS_S_iiiiii_param_3];
	ld.param.u32 	%r89, [_Z10cudaConv2DPfS_S_iiiiii_param_4];
	ld.param.u32 	%r90, [_Z10cudaConv2DPfS_S_iiiiii_param_5];
	ld.param.u32 	%r91, [_Z10cudaConv2DPfS_S_iiiiii_param_6];
	ld.param.u32 	%r93, [_Z10cudaConv2DPfS_S_iiiiii_param_7];
	ld.param.u32 	%r92, [_Z10cudaConv2DPfS_S_iiiiii_param_8];
	cvta.to.global.u64 	%rd1, %rd5;
	cvta.to.global.u64 	%rd2, %rd4;
	mov.u32 	%r1, %ctaid.x;
	mov.u32 	%r2, %tid.x;
	setp.ge.s32 	%p1, %r1, %r93;
	setp.ge.s32 	%p2, %r2, %r92;
	or.pred  	%p3, %p1, %p2;
	@%p3 bra 	$L__BB0_18;
	mov.f32 	%f71, 0f00000000;
	min.s32 	%r94, %r90, %r91;
	setp.lt.s32 	%p4, %r94, 1;
	@%p4 bra 	$L__BB0_17;
	and.b32  	%r3, %r91, 7;
	and.b32  	%r4, %r91, 3;
	and.b32  	%r5, %r91, 2147483640;
	and.b32  	%r6, %r91, 1;
	neg.s32 	%r7, %r5;
	shl.b32 	%r8, %r91, 3;
	mul.lo.s32 	%r9, %r91, 3;
	mul.lo.s32 	%r96, %r89, %r88;
	shl.b32 	%r10, %r96, 3;
	shl.b32 	%r97, %r88, 1;
	add.s32 	%r11, %r1, %r97;
	mad.lo.s32 	%r12, %r88, 3, %r1;
	shl.b32 	%r98, %r88, 2;
	add.s32 	%r13, %r1, %r98;
	mad.lo.s32 	%r14, %r88, 5, %r1;
	mad.lo.s32 	%r15, %r88, 6, %r1;
	mad.lo.s32 	%r16, %r88, 7, %r1;
	mov.f32 	%f71, 0f00000000;
	mov.b32 	%r140, 0;
$L__BB0_3:
	add.s32 	%r18, %r140, %r1;
	mul.lo.s32 	%r19, %r140, %r90;
	add.s32 	%r20, %r91, %r19;
	add.s32 	%r100, %r1, %r88;
	add.s32 	%r101, %r100, %r140;
	mad.lo.s32 	%r21, %r89, %r101, %r2;
	add.s32 	%r102, %r11, %r140;
	mad.lo.s32 	%r22, %r89, %r102, %r2;
	add.s32 	%r103, %r12, %r140;
	mad.lo.s32 	%r23, %r89, %r103, %r2;
	add.s32 	%r104, %r13, %r140;
	mad.lo.s32 	%r24, %r89, %r104, %r2;
	add.s32 	%r105, %r14, %r140;
	mad.lo.s32 	%r25, %r89, %r105, %r2;
	add.s32 	%r106, %r15, %r140;
	mad.lo.s32 	%r26, %r89, %r106, %r2;
	add.s32 	%r107, %r16, %r140;
	mad.lo.s32 	%r27, %r89, %r107, %r2;
	mad.lo.s32 	%r28, %r89, %r18, %r2;
	mov.b32 	%r141, 0;
	add.s32 	%r111, %r9, %r19;
$L__BB0_4:
	setp.lt.u32 	%p5, %r91, 8;
	add.s32 	%r30, %r141, %r2;
	add.s32 	%r31, %r141, %r19;
	mov.b32 	%r160, 0;
	@%p5 bra 	$L__BB0_7;
	add.s32 	%r157, %r20, %r141;
	shl.b32 	%r109, %r91, 1;
	add.s32 	%r110, %r109, %r19;
	add.s32 	%r156, %r110, %r141;
	add.s32 	%r155, %r111, %r141;
	shl.b32 	%r112, %r91, 2;
	add.s32 	%r113, %r112, %r19;
	add.s32 	%r154, %r113, %r141;
	mad.lo.s32 	%r114, %r91, 5, %r19;
	add.s32 	%r153, %r114, %r141;
	mad.lo.s32 	%r115, %r91, 6, %r19;
	add.s32 	%r152, %r115, %r141;
	mad.lo.s32 	%r116, %r91, 7, %r19;
	add.s32 	%r151, %r116, %r141;
	add.s32 	%r149, %r21, %r141;
	add.s32 	%r148, %r22, %r141;
	add.s32 	%r147, %r23, %r141;
	add.s32 	%r146, %r24, %r141;
	add.s32 	%r145, %r25, %r141;
	add.s32 	%r144, %r26, %r141;
	add.s32 	%r143, %r27, %r141;
	add.s32 	%r142, %r28, %r141;
	mov.u32 	%r150, %r31;
	mov.u32 	%r158, %r7;
$L__BB0_6:
	.pragma "nounroll";
	mul.wide.u32 	%rd6, %r150, 4;
	add.s64 	%rd7, %rd1, %rd6;
	mul.wide.s32 	%rd8, %r142, 4;
	add.s64 	%rd9, %rd2, %rd8;
	ld.global.f32 	%f19, [%rd9];
	ld.global.f32 	%f20, [%rd7];
	fma.rn.f32 	%f21, %f19, %f20, %f71;
	mul.wide.s32 	%rd10, %r149, 4;
	add.s64 	%rd11, %rd2, %rd10;
	ld.global.f32 	%f22, [%rd11];
	mul.wide.u32 	%rd12, %r157, 4;
	add.s64 	%rd13, %rd1, %rd12;
	ld.global.f32 	%f23, [%rd13];
	fma.rn.f32 	%f24, %f22, %f23, %f21;
	mul.wide.s32 	%rd14, %r148, 4;
	add.s64 	%rd15, %rd2, %rd14;
	ld.global.f32 	%f25, [%rd15];
	mul.wide.u32 	%rd16, %r156, 4;
	add.s64 	%rd17, %rd1, %rd16;
	ld.global.f32 	%f26, [%rd17];
	fma.rn.f32 	%f27, %f25, %f26, %f24;
	mul.wide.s32 	%rd18, %r147, 4;
	add.s64 	%rd19, %rd2, %rd18;
	ld.global.f32 	%f28, [%rd19];
	mul.wide.u32 	%rd20, %r155, 4;
	add.s64 	%rd21, %rd1, %rd20;
	ld.global.f32 	%f29, [%rd21];
	fma.rn.f32 	%f30, %f28, %f29, %f27;
	mul.wide.s32 	%rd22, %r146, 4;
	add.s64 	%rd23, %rd2, %rd22;
	ld.global.f32 	%f31, [%rd23];
	mul.wide.u32 	%rd24, %r154, 4;
	add.s64 	%rd25, %rd1, %rd24;
	ld.global.f32 	%f32, [%rd25];
	fma.rn.f32 	%f33, %f31, %f32, %f30;
	mul.wide.s32 	%rd26, %r145, 4;
	add.s64 	%rd27, %rd2, %rd26;
	ld.global.f32 	%f34, [%rd27];
	mul.wide.u32 	%rd28, %r153, 4;
	add.s64 	%rd29, %rd1, %rd28;
	ld.global.f32 	%f35, [%rd29];
	fma.rn.f32 	%f36, %f34, %f35, %f33;
	mul.wide.s32 	%rd30, %r144, 4;
	add.s64 	%rd31, %rd2, %rd30;
	ld.global.f32 	%f37, [%rd31];
	mul.wide.u32 	%rd32, %r152, 4;
	add.s64 	%rd33, %rd1, %rd32;
	ld.global.f32 	%f38, [%rd33];
	fma.rn.f32 	%f39, %f37, %f38, %f36;
	mul.wide.s32 	%rd34, %r143, 4;
	add.s64 	%rd35, %rd2, %rd34;
	ld.global.f32 	%f40, [%rd35];
	mul.wide.u32 	%rd36, %r151, 4;
	add.s64 	%rd37, %rd1, %rd36;
	ld.global.f32 	%f41, [%rd37];
	fma.rn.f32 	%f71, %f40, %f41, %f39;
	add.s32 	%r158, %r158, 8;
	add.s32 	%r157, %r157, %r8;
	add.s32 	%r156, %r156, %r8;
	add.s32 	%r155, %r155, %r8;
	add.s32 	%r154, %r154, %r8;
	add.s32 	%r153, %r153, %r8;
	add.s32 	%r152, %r152, %r8;
	add.s32 	%r151, %r151, %r8;
	add.s32 	%r150, %r150, %r8;
	add.s32 	%r149, %r149, %r10;
	add.s32 	%r148, %r148, %r10;
	add.s32 	%r147, %r147, %r10;
	add.s32 	%r146, %r146, %r10;
	add.s32 	%r145, %r145, %r10;
	add.s32 	%r144, %r144, %r10;
	add.s32 	%r143, %r143, %r10;
	add.s32 	%r142, %r142, %r10;
	setp.ne.s32 	%p6, %r158, 0;
	mov.u32 	%r160, %r5;
	@%p6 bra 	$L__BB0_6;
$L__BB0_7:
	setp.eq.s32 	%p7, %r3, 0;
	@%p7 bra 	$L__BB0_15;
	add.s32 	%r117, %r3, -1;
	setp.lt.u32 	%p8, %r117, 3;
	@%p8 bra 	$L__BB0_10;
	mad.lo.s32 	%r118, %r160, %r88, %r18;
	mad.lo.s32 	%r119, %r118, %r89, %r30;
	mul.wide.s32 	%rd38, %r119, 4;
	add.s64 	%rd39, %rd2, %rd38;
	ld.global.f32 	%f43, [%rd39];
	mad.lo.s32 	%r120, %r160, %r91, %r31;
	mul.wide.u32 	%rd40, %r120, 4;
	add.s64 	%rd41, %rd1, %rd40;
	ld.global.f32 	%f44, [%rd41];
	fma.rn.f32 	%f45, %f43, %f44, %f71;
	add.s32 	%r121, %r118, %r88;
	mad.lo.s32 	%r122, %r121, %r89, %r30;
	mul.wide.s32 	%rd42, %r122, 4;
	add.s64 	%rd43, %rd2, %rd42;
	ld.global.f32 	%f46, [%rd43];
	add.s32 	%r123, %r120, %r91;
	mul.wide.u32 	%rd44, %r123, 4;
	add.s64 	%rd45, %rd1, %rd44;
	ld.global.f32 	%f47, [%rd45];
	fma.rn.f32 	%f48, %f46, %f47, %f45;
	add.s32 	%r124, %r121, %r88;
	mad.lo.s32 	%r125, %r124, %r89, %r30;
	mul.wide.s32 	%rd46, %r125, 4;
	add.s64 	%rd47, %rd2, %rd46;
	ld.global.f32 	%f49, [%rd47];
	add.s32 	%r126, %r123, %r91;
	mul.wide.u32 	%rd48, %r126, 4;
	add.s64 	%rd49, %rd1, %rd48;
	ld.global.f32 	%f50, [%rd49];
	fma.rn.f32 	%f51, %f49, %f50, %f48;
	add.s32 	%r127, %r124, %r88;
	mad.lo.s32 	%r128, %r127, %r89, %r30;
	mul.wide.s32 	%rd50, %r128, 4;
	add.s64 	%rd51, %rd2, %rd50;
	ld.global.f32 	%f52, [%rd51];
	add.s32 	%r129, %r126, %r91;
	mul.wide.u32 	%rd52, %r129, 4;
	add.s64 	%rd53, %rd1, %rd52;
	ld.global.f32 	%f53, [%rd53];
	fma.rn.f32 	%f71, %f52, %f53, %f51;
	add.s32 	%r160, %r160, 4;
$L__BB0_10:
	setp.eq.s32 	%p9, %r4, 0;
	@%p9 bra 	$L__BB0_15;
	setp.eq.s32 	%p10, %r4, 1;
	@%p10 bra 	$L__BB0_13;
	mad.lo.s32 	%r130, %r160, %r88, %r18;
	mad.lo.s32 	%r131, %r130, %r89, %r30;
	mul.wide.s32 	%rd54, %r131, 4;
	add.s64 	%rd55, %rd2, %rd54;
	ld.global.f32 	%f55, [%rd55];
	mad.lo.s32 	%r132, %r160, %r91, %r31;
	mul.wide.u32 	%rd56, %r132, 4;
	add.s64 	%rd57, %rd1, %rd56;
	ld.global.f32 	%f56, [%rd57];
	fma.rn.f32 	%f57, %f55, %f56, %f71;
	add.s32 	%r133, %r130, %r88;
	mad.lo.s32 	%r134, %r133, %r89, %r30;
	mul.wide.s32 	%rd58, %r134, 4;
	add.s64 	%rd59, %rd2, %rd58;
	ld.global.f32 	%f58, [%rd59];
	add.s32 	%r135, %r132, %r91;
	mul.wide.u32 	%rd60, %r135, 4;
	add.s64 	%rd61, %rd1, %rd60;
	ld.global.f32 	%f59, [%rd61];
	fma.rn.f32 	%f71, %f58, %f59, %f57;
	add.s32 	%r160, %r160, 2;
$L__BB0_13:
	setp.eq.s32 	%p11, %r6, 0;
	@%p11 bra 	$L__BB0_15;
	mad.lo.s32 	%r136, %r160, %r88, %r18;
	mad.lo.s32 	%r137, %r136, %r89, %r30;
	mul.wide.s32 	%rd62, %r137, 4;
	add.s64 	%rd63, %rd2, %rd62;
	ld.global.f32 	%f60, [%rd63];
	mad.lo.s32 	%r138, %r160, %r91, %r31;
	mul.wide.u32 	%rd64, %r138, 4;
	add.s64 	%rd65, %rd1, %rd64;
	ld.global.f32 	%f61, [%rd65];
	fma.rn.f32 	%f71, %f60, %f61, %f71;
$L__BB0_15:
	add.s32 	%r141, %r141, 1;
	setp.ne.s32 	%p12, %r141, %r90;
	@%p12 bra 	$L__BB0_4;
	add.s32 	%r140, %r140, 1;
	setp.ne.s32 	%p13, %r140, %r90;
	@%p13 bra 	$L__BB0_3;
$L__BB0_17:
	ld.param.u64 	%rd69, [_Z10cudaConv2DPfS_S_iiiiii_param_2];
	mad.lo.s32 	%r139, %r92, %r1, %r2;
	cvta.to.global.u64 	%rd66, %rd69;
	mul.wide.u32 	%rd67, %r139, 4;
	add.s64 	%rd68, %rd66, %rd67;
	st.global.f32 	[%rd68], %f71;
$L__BB0_18:
	ret;

}


// ===== COMPILED SASS (sm_100) =====

	.target	sm_100

	.elftype	@"ET_EXEC"


//--------------------- .note.nv.tkinfo           --------------------------
	.section	.note.nv.tkinfo,"",@"SHT_NOTE"
	.sectionflags	@"SHF_NOTE_NV_TKINFO"
	.tkinfo
        /*0018*/ 	.word	0x00000002
        /*0030*/ 	.string	""
        /*0030*/ 	.string	"ptxas"
        /*0030*/ 	.string	"Cuda compilation tools, release 13.0, V13.0.88"
        /*0030*/ 	.string	"Build cuda_13.0.r13.0/compiler.36424714_0"
        /*0030*/ 	.string	"-arch sm_100 -m 64 "



//--------------------- .note.nv.cuinfo           --------------------------
	.section	.note.nv.cuinfo,"",@"SHT_NOTE"
	.sectionflags	@"SHF_NOTE_NV_CUINFO"
        /*0018*/ 	.short	0x0002
        /*001a*/ 	.short	0x0064
        /*001c*/ 	.short	0x0082
	.zero		2


//--------------------- .nv.info                  --------------------------
	.section	.nv.info,"",@"SHT_CUDA_INFO"
	.align	4


	//----- nvinfo : EIATTR_REGCOUNT
	.align		4
        /*0000*/ 	.byte	0x04, 0x2f
        /*0002*/ 	.short	(.L_1 - .L_0)
	.align		4
.L_0:
        /*0004*/ 	.word	index@(_Z10cudaConv2DPfS_S_iiiiii)
        /*0008*/ 	.word	0x00000020


	//----- nvinfo : EIATTR_FRAME_SIZE
	.align		4
.L_1:
        /*000c*/ 	.byte	0x04, 0x11
        /*000e*/ 	.short	(.L_3 - .L_2)
	.align		4
.L_2:
        /*0010*/ 	.word	index@(_Z10cudaConv2DPfS_S_iiiiii)
        /*0014*/ 	.word	0x00000000


	//----- nvinfo : EIATTR_MIN_STACK_SIZE
	.align		4
.L_3:
        /*0018*/ 	.byte	0x04, 0x12
        /*001a*/ 	.short	(.L_5 - .L_4)
	.align		4
.L_4:
        /*001c*/ 	.word	index@(_Z10cudaConv2DPfS_S_iiiiii)
        /*0020*/ 	.word	0x00000000
.L_5:


//--------------------- .nv.compat                --------------------------
	.section	.nv.compat,"",@"SHT_CUDA_COMPAT_INFO"
	.align	4
        /*0000*/ 	.byte	0x02, 0x09, 0x00, 0x00, 0x02, 0x02, 0x01, 0x00, 0x02, 0x05, 0x05, 0x00, 0x03, 0x07, 0x01, 0x01
        /*0010*/ 	.byte	0x02, 0x03, 0x00, 0x00, 0x02, 0x06, 0x01, 0x00, 0x04, 0x0b, 0x08, 0x00, 0x09, 0x00, 0x00, 0x00
        /*0020*/ 	.byte	0x00, 0x00, 0x00, 0x00


//--------------------- .nv.info._Z10cudaConv2DPfS_S_iiiiii --------------------------
	.section	.nv.info._Z10cudaConv2DPfS_S_iiiiii,"",@"SHT_CUDA_INFO"
	.sectionflags	@""
	.align	4


	//----- nvinfo : EIATTR_CUDA_API_VERSION
	.align		4
        /*0000*/ 	.byte	0x04, 0x37
        /*0002*/ 	.short	(.L_7 - .L_6)
.L_6:
        /*0004*/ 	.word	0x00000082


	//----- nvinfo : EIATTR_KPARAM_INFO
	.align		4
.L_7:
        /*0008*/ 	.byte	0x04, 0x17
        /*000a*/ 	.short	(.L_9 - .L_8)
.L_8:
        /*000c*/ 	.word	0x00000000
        /*0010*/ 	.short	0x0008
        /*0012*/ 	.short	0x002c
        /*0014*/ 	.byte	0x00, 0xf0, 0x11, 0x00


	//----- nvinfo : EIATTR_KPARAM_INFO
	.align		4
.L_9:
        /*0018*/ 	.byte	0x04, 0x17
        /*001a*/ 	.short	(.L_11 - .L_10)
.L_10:
        /*001c*/ 	.word	0x00000000
        /*0020*/ 	.short	0x0007
        /*0022*/ 	.short	0x0028
        /*0024*/ 	.byte	0x00, 0xf0, 0x11, 0x00


	//----- nvinfo : EIATTR_KPARAM_INFO
	.align		4
.L_11:
        /*0028*/ 	.byte	0x04, 0x17
        /*002a*/ 	.short	(.L_13 - .L_12)
.L_12:
        /*002c*/ 	.word	0x00000000
        /*0030*/ 	.short	0x0006
        /*0032*/ 	.short	0x0024
        /*0034*/ 	.byte	0x00, 0xf0, 0x11, 0x00


	//----- nvinfo : EIATTR_KPARAM_INFO
	.align		4
.L_13:
        /*0038*/ 	.byte	0x04, 0x17
        /*003a*/ 	.short	(.L_15 - .L_14)
.L_14:
        /*003c*/ 	.word	0x00000000
        /*0040*/ 	.short	0x0005
        /*0042*/ 	.short	0x0020
        /*0044*/ 	.byte	0x00, 0xf0, 0x11, 0x00


	//----- nvinfo : EIATTR_KPARAM_INFO
	.align		4
.L_15:
        /*0048*/ 	.byte	0x04, 0x17
        /*004a*/ 	.short	(.L_17 - .L_16)
.L_16:
        /*004c*/ 	.word	0x00000000
        /*0050*/ 	.short	0x0004
        /*0052*/ 	.short	0x001c
        /*0054*/ 	.byte	0x00, 0xf0, 0x11, 0x00


	//----- nvinfo : EIATTR_KPARAM_INFO
	.align		4
.L_17:
        /*0058*/ 	.byte	0x04, 0x17
        /*005a*/ 	.short	(.L_19 - .L_18)
.L_18:
        /*005c*/ 	.word	0x00000000
        /*0060*/ 	.short	0x0003
        /*0062*/ 	.short	0x0018
        /*0064*/ 	.byte	0x00, 0xf0, 0x11, 0x00


	//----- nvinfo : EIATTR_KPARAM_INFO
	.align		4
.L_19:
        /*0068*/ 	.byte	0x04, 0x17
        /*006a*/ 	.short	(.L_21 - .L_20)
.L_20:
        /*006c*/ 	.word	0x00000000
        /*0070*/ 	.short	0x0002
        /*0072*/ 	.short	0x0010
        /*0074*/ 	.byte	0x00, 0xf5, 0x21, 0x00


	//----- nvinfo : EIATTR_KPARAM_INFO
	.align		4
.L_21:
        /*0078*/ 	.byte	0x04, 0x17
        /*007a*/ 	.short	(.L_23 - .L_22)
.L_22:
        /*007c*/ 	.word	0x00000000
        /*0080*/ 	.short	0x0001
        /*0082*/ 	.short	0x0008
        /*0084*/ 	.byte	0x00, 0xf5, 0x21, 0x00


	//----- nvinfo : EIATTR_KPARAM_INFO
	.align		4
.L_23:
        /*0088*/ 	.byte	0x04, 0x17
        /*008a*/ 	.short	(.L_25 - .L_24)
.L_24:
        /*008c*/ 	.word	0x00000000
        /*0090*/ 	.short	0x0000
        /*0092*/ 	.short	0x0000
        /*0094*/ 	.byte	0x00, 0xf5, 0x21, 0x00


	//----- nvinfo : EIATTR_SPARSE_MMA_MASK
	.align		4
.L_25:
        /*0098*/ 	.byte	0x03, 0x50
        /*009a*/ 	.short	0x0000


	//----- nvinfo : EIATTR_MAXREG_COUNT
	.align		4
        /*009c*/ 	.byte	0x03, 0x1b
        /*009e*/ 	.short	0x00ff


	//----- nvinfo : EIATTR_MERCURY_ISA_VERSION
	.align		4
        /*00a0*/ 	.byte	0x03, 0x5f
        /*00a2*/ 	.short	0x0101


	//----- nvinfo : EIATTR_VRC_CTA_INIT_COUNT
	.align		4
        /*00a4*/ 	.byte	0x02, 0x4a
	.zero		1
	.zero		1


	//----- nvinfo : EIATTR_EXIT_INSTR_OFFSETS
	.align		4
        /*00a8*/ 	.byte	0x04, 0x1c
        /*00aa*/ 	.short	(.L_27 - .L_26)


	//   ....[0]....
.L_26:
        /*00ac*/ 	.word	0x00000060


	//   ....[1]....
        /*00b0*/ 	.word	0x00001150


	//----- nvinfo : EIATTR_CBANK_PARAM_SIZE
	.align		4
.L_27:
        /*00b4*/ 	.byte	0x03, 0x19
        /*00b6*/ 	.short	0x0030


	//----- nvinfo : EIATTR_PARAM_CBANK
	.align		4
        /*00b8*/ 	.byte	0x04, 0x0a
        /*00ba*/ 	.short	(.L_29 - .L_28)
	.align		4
.L_28:
        /*00bc*/ 	.word	index@(.nv.constant0._Z10cudaConv2DPfS_S_iiiiii)
        /*00c0*/ 	.short	0x0380
        /*00c2*/ 	.short	0x0030


	//----- nvinfo : EIATTR_SW_WAR
	.align		4
.L_29:
        /*00c4*/ 	.byte	0x04, 0x36
        /*00c6*/ 	.short	(.L_31 - .L_30)
.L_30:
        /*00c8*/ 	.word	0x00000008
.L_31:


//--------------------- .nv.callgraph             --------------------------
	.section	.nv.callgraph,"",@"SHT_CUDA_CALLGRAPH"
	.align	4
	.sectionentsize	8
	.align		4
        /*0000*/ 	.word	0x00000000
	.align		4
        /*0004*/ 	.word	0xffffffff
	.align		4
        /*0008*/ 	.word	0x00000000
	.align		4
        /*000c*/ 	.word	0xfffffffe
	.align		4
        /*0010*/ 	.word	0x00000000
	.align		4
        /*0014*/ 	.word	0xfffffffd
	.align		4
        /*0018*/ 	.word	0x00000000
	.align		4
        /*001c*/ 	.word	0xfffffffc


//--------------------- .text._Z10cudaConv2DPfS_S_iiiiii --------------------------
	.section	.text._Z10cudaConv2DPfS_S_iiiiii,"ax",@progbits
	.align	128
        .global         _Z10cudaConv2DPfS_S_iiiiii
        .type           _Z10cudaConv2DPfS_S_iiiiii,@function
        .size           _Z10cudaConv2DPfS_S_iiiiii,(.L_x_8 - _Z10cudaConv2DPfS_S_iiiiii)
        .other          _Z10cudaConv2DPfS_S_iiiiii,@"STO_CUDA_ENTRY STV_DEFAULT"
_Z10cudaConv2DPfS_S_iiiiii:
.text._Z10cudaConv2DPfS_S_iiiiii:
[----:B------:R-:W-:Y:S01]  /*0000*/  LDC R1, c[0x0][0x37c] ;  /* 0x0000df00ff017b82 */ /* 0x000fe20000000800 */
[----:B------:R-:W0:Y:S07]  /*0010*/  S2R R0, SR_TID.X ;  /* 0x0000000000007919 */ /* 0x000e2e0000002100 */
[----:B------:R-:W0:Y:S08]  /*0020*/  LDC.64 R2, c[0x0][0x3a8] ;  /* 0x0000ea00ff027b82 */ /* 0x000e300000000a00 */
[----:B------:R-:W1:Y:S01]  /*0030*/  S2UR UR19, SR_CTAID.X ;  /* 0x00000000001379c3 */ /* 0x000e620000002500 */
[----:B0-----:R-:W-:-:S04]  /*0040*/  ISETP.GE.AND P0, PT, R0, R3, PT ;  /* 0x000000030000720c */ /* 0x001fc80003f06270 */
[----:B-1----:R-:W-:-:S13]  /*0050*/  ISETP.LE.OR P0, PT, R2, UR19, P0 ;  /* 0x0000001302007c0c */ /* 0x002fda0008703670 */
[----:B------:R-:W-:Y:S05]  /*0060*/  @P0 EXIT ;  /* 0x000000000000094d */ /* 0x000fea0003800000 */
[----:B------:R-:W0:Y:S01]  /*0070*/  LDCU.64 UR4, c[0x0][0x3a0] ;  /* 0x00007400ff0477ac */ /* 0x000e220008000a00 */
[----:B------:R-:W-:Y:S01]  /*0080*/  HFMA2 R16, -RZ, RZ, 0, 0 ;  /* 0x00000000ff107431 */ /* 0x000fe200000001ff */
[----:B------:R-:W1:Y:S01]  /*0090*/  LDCU.64 UR16, c[0x0][0x358] ;  /* 0x00006b00ff1077ac */ /* 0x000e620008000a00 */
[----:B0-----:R-:W-:-:S04]  /*00a0*/  UISETP.LT.AND UP0, UPT, UR4, UR5, UPT ;  /* 0x000000050400728c */ /* 0x001fc8000bf01270 */
[----:B------:R-:W-:-:S04]  /*00b0*/  USEL UR4, UR4, UR5, UP0 ;  /* 0x0000000504047287 */ /* 0x000fc80008000000 */
[----:B------:R-:W-:-:S09]  /*00c0*/  UISETP.GE.AND UP0, UPT, UR4, 0x1, UPT ;  /* 0x000000010400788c */ /* 0x000fd2000bf06270 */
[----:B-1----:R-:W-:Y:S05]  /*00d0*/  BRA.U !UP0, `(.L_x_0) ;  /* 0x0000001108087547 */ /* 0x002fea000b800000 */
[----:B------:R-:W0:Y:S01]  /*00e0*/  LDC.64 R2, c[0x0][0x398] ;  /* 0x0000e600ff027b82 */ /* 0x000e220000000a00 */
[----:B------:R-:W-:Y:S01]  /*00f0*/  MOV R16, RZ ;  /* 0x000000ff00107202 */ /* 0x000fe20000000f00 */
[----:B------:R-:W-:Y:S02]  /*0100*/  ULOP3.LUT UR28, UR5, 0x3, URZ, 0xc0, !UPT ;  /* 0x00000003051c7892 */ /* 0x000fe4000f8ec0ff */
[----:B------:R-:W-:Y:S01]  /*0110*/  ULOP3.LUT UR7, UR5, 0x7ffffff8, URZ, 0xc0, !UPT ;  /* 0x7ffffff805077892 */ /* 0x000fe2000f8ec0ff */
[----:B------:R-:W-:Y:S01]  /*0120*/  UMOV UR4, URZ ;  /* 0x000000ff00047c82 */ /* 0x000fe20008000000 */
[----:B0-----:R-:W-:-:S10]  /*0130*/  IMAD R3, R3, R2, RZ ;  /* 0x0000000203037224 */ /* 0x001fd400078e02ff */
.L_x_6:
[----:B------:R-:W0:Y:S01]  /*0140*/  LDCU UR5, c[0x0][0x398] ;  /* 0x00007300ff0577ac */ /* 0x000e220008000800 */
[----:B------:R-:W1:Y:S01]  /*0150*/  LDCU.64 UR14, c[0x0][0x398] ;  /* 0x00007300ff0e77ac */ /* 0x000e620008000a00 */
[----:B------:R-:W2:Y:S01]  /*0160*/  LDCU.64 UR20, c[0x0][0x3a0] ;  /* 0x00007400ff1477ac */ /* 0x000ea20008000a00 */
[----:B------:R-:W-:Y:S02]  /*0170*/  UIADD3 UR29, UPT, UPT, UR19, UR4, URZ ;  /* 0x00000004131d7290 */ /* 0x000fe4000fffe0ff */
[----:B0-----:R-:W-:Y:S02]  /*0180*/  UIMAD UR11, UR5, 0x5, UR19 ;  /* 0x00000005050b78a4 */ /* 0x001fe4000f8e0213 */
[----:B------:R-:W-:Y:S02]  /*0190*/  ULEA UR6, UR5, UR19, 0x1 ;  /* 0x0000001305067291 */ /* 0x000fe4000f8e08ff */
[----:B------:R-:W-:Y:S01]  /*01a0*/  UIMAD UR9, UR5, 0x3, UR19 ;  /* 0x00000003050978a4 */ /* 0x000fe2000f8e0213 */
[----:B-1----:R-:W-:Y:S01]  /*01b0*/  MOV R11, UR15 ;  /* 0x0000000f000b7c02 */ /* 0x002fe20008000f00 */
[----:B------:R-:W-:-:S02]  /*01c0*/  ULEA UR10, UR5, UR19, 0x2 ;  /* 0x00000013050a7291 */ /* 0x000fc4000f8e10ff */
[----:B------:R-:W-:Y:S02]  /*01d0*/  UIMAD UR12, UR5, 0x6, UR19 ;  /* 0x00000006050c78a4 */ /* 0x000fe4000f8e0213 */
[----:B------:R-:W-:Y:S01]  /*01e0*/  UIMAD UR13, UR5, 0x7, UR19 ;  /* 0x00000007050d78a4 */ /* 0x000fe2000f8e0213 */
[C-C-:B------:R-:W-:Y:S01]  /*01f0*/  IMAD R5, R11.reuse, UR29, R0.reuse ;  /* 0x0000001d0b057c24 */ /* 0x140fe2000f8e0200 */
[----:B------:R-:W-:Y:S02]  /*0200*/  UIADD3 UR5, UPT, UPT, UR4, UR14, UR19 ;  /* 0x0000000e04057290 */ /* 0x000fe4000fffe013 */
[----:B------:R-:W-:Y:S02]  /*0210*/  UIADD3 UR6, UPT, UPT, UR6, UR4, URZ ;  /* 0x0000000406067290 */ /* 0x000fe4000fffe0ff */
[----:B------:R-:W-:Y:S02]  /*0220*/  UIADD3 UR9, UPT, UPT, UR9, UR4, URZ ;  /* 0x0000000409097290 */ /* 0x000fe4000fffe0ff */
[----:B------:R-:W-:Y:S01]  /*0230*/  UIADD3 UR10, UPT, UPT, UR10, UR4, URZ ;  /* 0x000000040a0a7290 */ /* 0x000fe2000fffe0ff */
[C-C-:B------:R-:W-:Y:S01]  /*0240*/  IMAD R4, R11.reuse, UR5, R0.reuse ;  /* 0x000000050b047c24 */ /* 0x140fe2000f8e0200 */
[----:B------:R-:W-:Y:S01]  /*0250*/  UIADD3 UR11, UPT, UPT, UR11, UR4, URZ ;  /* 0x000000040b0b7290 */ /* 0x000fe2000fffe0ff */
[C-C-:B------:R-:W-:Y:S01]  /*0260*/  IMAD R6, R11.reuse, UR6, R0.reuse ;  /* 0x000000060b067c24 */ /* 0x140fe2000f8e0200 */
[----:B------:R-:W-:Y:S01]  /*0270*/  UIADD3 UR12, UPT, UPT, UR12, UR4, URZ ;  /* 0x000000040c0c7290 */ /* 0x000fe2000fffe0ff */
[C-C-:B------:R-:W-:Y:S01]  /*0280*/  IMAD R7, R11.reuse, UR9, R0.reuse ;  /* 0x000000090b077c24 */ /* 0x140fe2000f8e0200 */
[----:B------:R-:W-:Y:S01]  /*0290*/  UIADD3 UR13, UPT, UPT, UR13, UR4, URZ ;  /* 0x000000040d0d7290 */ /* 0x000fe2000fffe0ff */
[C-C-:B------:R-:W-:Y:S01]  /*02a0*/  IMAD R8, R11.reuse, UR10, R0.reuse ;  /* 0x0000000a0b087c24 */ /* 0x140fe2000f8e0200 */
[----:B--2---:R-:W-:Y:S01]  /*02b0*/  UIMAD UR30, UR4, UR20, URZ ;  /* 0x00000014041e72a4 */ /* 0x004fe2000f8e02ff */
[C-C-:B------:R-:W-:Y:S01]  /*02c0*/  IMAD R9, R11.reuse, UR11, R0.reuse ;  /* 0x0000000b0b097c24 */ /* 0x140fe2000f8e0200 */
[----:B------:R-:W-:Y:S01]  /*02d0*/  UIADD3 UR4, UPT, UPT, UR4, 0x1, URZ ;  /* 0x0000000104047890 */ /* 0x000fe2000fffe0ff */
[C-C-:B------:R-:W-:Y:S01]  /*02e0*/  IMAD R10, R11.reuse, UR12, R0.reuse ;  /* 0x0000000c0b0a7c24 */ /* 0x140fe2000f8e0200 */
[----:B------:R-:W-:Y:S01]  /*02f0*/  UIADD3 UR31, UPT, UPT, UR30, UR21, URZ ;  /* 0x000000151e1f7290 */ /* 0x000fe2000fffe0ff */
[----:B------:R-:W-:Y:S01]  /*0300*/  IMAD R11, R11, UR13, R0 ;  /* 0x0000000d0b0b7c24 */ /* 0x000fe2000f8e0200 */
[----:B------:R-:W-:-:S02]  /*0310*/  UIMAD UR8, UR21, 0x3, UR30 ;  /* 0x00000003150878a4 */ /* 0x000fc4000f8e021e */
[----:B------:R-:W-:Y:S01]  /*0320*/  UISETP.NE.AND UP0, UPT, UR4, UR20, UPT ;  /* 0x000000140400728c */ /* 0x000fe2000bf05270 */
[----:B------:R-:W-:-:S10]  /*0330*/  UMOV UR5, URZ ;  /* 0x000000ff00057c82 */ /* 0x000fd40008000000 */
.L_x_5:
[----:B------:R-:W0:Y:S01]  /*0340*/  LDCU UR9, c[0x0][0x3a4] ;  /* 0x00007480ff0977ac */ /* 0x000e220008000800 */
[----:B------:R-:W-:Y:S01]  /*0350*/  UMOV UR6, URZ ;  /* 0x000000ff00067c82 */ /* 0x000fe20008000000 */
[----:B0-----:R-:W-:-:S09]  /*0360*/  UISETP.GE.U32.AND UP1, UPT, UR9, 0x8, UPT ;  /* 0x000000080900788c */ /* 0x001fd2000bf26070 */
[----:B------:R-:W-:Y:S05]  /*0370*/  BRA.U !UP1, `(.L_x_1) ;  /* 0x0000000509ac7547 */ /* 0x000fea000b800000 */
[----:B------:R-:W-:Y:S01]  /*0380*/  ULEA UR6, UR9, UR30, 0x1 ;  /* 0x0000001e09067291 */ /* 0x000fe2000f8e08ff */
[----:B------:R-:W-:Y:S01]  /*0390*/  IADD3 R2, PT, PT, R4, UR5, RZ ;  /* 0x0000000504027c10 */ /* 0x000fe2000fffe0ff */
[----:B------:R-:W-:Y:S01]  /*03a0*/  ULEA UR10, UR9, UR30, 0x2 ;  /* 0x0000001e090a7291 */ /* 0x000fe2000f8e10ff */
[----:B------:R-:W-:Y:S01]  /*03b0*/  VIADD R18, R6, UR5 ;  /* 0x0000000506127c36 */ /* 0x000fe20008000000 */
[----:B------:R-:W-:Y:S01]  /*03c0*/  UIMAD UR11, UR9, 0x5, UR30 ;  /* 0x00000005090b78a4 */ /* 0x000fe2000f8e021e */
[----:B------:R-:W-:Y:S01]  /*03d0*/  IADD3 R24, PT, PT, R7, UR5, RZ ;  /* 0x0000000507187c10 */ /* 0x000fe2000fffe0ff */
[----:B------:R-:W-:Y:S01]  /*03e0*/  UIMAD UR12, UR9, 0x6, UR30 ;  /* 0x00000006090c78a4 */ /* 0x000fe2000f8e021e */
[----:B------:R-:W-:Y:S01]  /*03f0*/  IADD3 R26, PT, PT, R8, UR5, RZ ;  /* 0x00000005081a7c10 */ /* 0x000fe2000fffe0ff */
[----:B------:R-:W-:Y:S01]  /*0400*/  UIMAD UR13, UR9, 0x7, UR30 ;  /* 0x00000007090d78a4 */ /* 0x000fe2000f8e021e */
[----:B------:R-:W-:Y:S01]  /*0410*/  IADD3 R28, PT, PT, R9, UR5, RZ ;  /* 0x00000005091c7c10 */ /* 0x000fe2000fffe0ff */
[----:B------:R-:W-:Y:S01]  /*0420*/  VIADD R25, R11, UR5 ;  /* 0x000000050b197c36 */ /* 0x000fe20008000000 */
[----:B------:R-:W-:Y:S01]  /*0430*/  IADD3 R19, PT, PT, R10, UR5, RZ ;  /* 0x000000050a137c10 */ /* 0x000fe2000fffe0ff */
[----:B------:R-:W-:Y:S01]  /*0440*/  UIADD3 UR24, UPT, UPT, -UR7, URZ, URZ ;  /* 0x000000ff07187290 */ /* 0x000fe2000fffe1ff */
[----:B------:R-:W-:Y:S01]  /*0450*/  IADD3 R27, PT, PT, R5, UR5, RZ ;  /* 0x00000005051b7c10 */ /* 0x000fe2000fffe0ff */
[----:B------:R-:W-:-:S02]  /*0460*/  UIADD3 UR14, UPT, UPT, UR31, UR5, URZ ;  /* 0x000000051f0e7290 */ /* 0x000fc4000fffe0ff */
[----:B------:R-:W-:Y:S02]  /*0470*/  UIADD3 UR15, UPT, UPT, UR8, UR5, URZ ;  /* 0x00000005080f7290 */ /* 0x000fe4000fffe0ff */
[----:B------:R-:W-:Y:S01]  /*0480*/  UIADD3 UR18, UPT, UPT, UR30, UR5, URZ ;  /* 0x000000051e127290 */ /* 0x000fe2000fffe0ff */
[----:B------:R-:W0:Y:S01]  /*0490*/  LDCU.128 UR20, c[0x0][0x380] ;  /* 0x00007000ff1477ac */ /* 0x000e220008000c00 */
[----:B------:R-:W-:Y:S02]  /*04a0*/  UIADD3 UR6, UPT, UPT, UR6, UR5, URZ ;  /* 0x0000000506067290 */ /* 0x000fe4000fffe0ff */
[----:B------:R-:W-:Y:S02]  /*04b0*/  UIADD3 UR10, UPT, UPT, UR10, UR5, URZ ;  /* 0x000000050a0a7290 */ /* 0x000fe4000fffe0ff */
[----:B------:R-:W-:Y:S02]  /*04c0*/  UIADD3 UR11, UPT, UPT, UR11, UR5, URZ ;  /* 0x000000050b0b7290 */ /* 0x000fe4000fffe0ff */
[----:B------:R-:W-:-:S02]  /*04d0*/  UIADD3 UR12, UPT, UPT, UR12, UR5, URZ ;  /* 0x000000050c0c7290 */ /* 0x000fc4000fffe0ff */
[----:B------:R-:W-:-:S12]  /*04e0*/  UIADD3 UR13, UPT, UPT, UR13, UR5, URZ ;  /* 0x000000050d0d7290 */ /* 0x000fd8000fffe0ff */
.L_x_2:
[----:B------:R-:W-:Y:S01]  /*04f0*/  HFMA2 R14, -RZ, RZ, 0, 2.384185791015625e-07 ;  /* 0x00000004ff0e7431 */ /* 0x000fe200000001ff */
[----:B0-----:R-:W-:Y:S01]  /*0500*/  UIMAD.WIDE.U32 UR26, UR18, 0x4, UR22 ;  /* 0x00000004121a78a5 */ /* 0x001fe2000f8e0016 */
[----:B------:R-:W-:Y:S01]  /*0510*/  IMAD.MOV.U32 R23, RZ, RZ, 0x4 ;  /* 0x00000004ff177424 */ /* 0x000fe200078e00ff */
[----:B------:R-:W-:-:S04]  /*0520*/  UIMAD.WIDE.U32 UR32, UR14, 0x4, UR22 ;  /* 0x000000040e2078a5 */ /* 0x000fc8000f8e0016 */
[----:B------:R-:W-:Y:S02]  /*0530*/  MOV R12, UR26 ;  /* 0x0000001a000c7c02 */ /* 0x000fe40008000f00 */
[----:B------:R-:W-:Y:S01]  /*0540*/  MOV R13, UR27 ;  /* 0x0000001b000d7c02 */ /* 0x000fe20008000f00 */
[----:B------:R-:W-:Y:S01]  /*0550*/  IMAD.WIDE R14, R27, R14, UR20 ;  /* 0x000000141b0e7e25 */ /* 0x000fe2000f8e020e */
[----:B------:R-:W-:-:S03]  /*0560*/  MOV R20, UR32 ;  /* 0x0000002000147c02 */ /* 0x000fc60008000f00 */
[----:B------:R0:W2:Y:S01]  /*0570*/  LDG.E R12, desc[UR16][R12.64] ;  /* 0x000000100c0c7981 */ /* 0x0000a2000c1e1900 */
[----:B------:R-:W-:-:S03]  /*0580*/  IMAD.WIDE R22, R2, R23, UR20 ;  /* 0x0000001402167e25 */ /* 0x000fc6000f8e0217 */
[----:B------:R-:W2:Y:S01]  /*0590*/  LDG.E R15, desc[UR16][R14.64] ;  /* 0x000000100e0f7981 */ /* 0x000ea2000c1e1900 */
[----:B------:R-:W-:-:S03]  /*05a0*/  MOV R21, UR33 ;  /* 0x0000002100157c02 */ /* 0x000fc60008000f00 */
[----:B------:R1:W3:Y:S04]  /*05b0*/  LDG.E R22, desc[UR16][R22.64] ;  /* 0x0000001016167981 */ /* 0x0002e8000c1e1900 */
[----:B------:R-:W3:Y:S01]  /*05c0*/  LDG.E R20, desc[UR16][R20.64] ;  /* 0x0000001014147981 */ /* 0x000ee2000c1e1900 */
[----:B------:R-:W-:Y:S01]  /*05d0*/  UIMAD.WIDE.U32 UR26, UR6, 0x4, UR22 ;  /* 0x00000004061a78a5 */ /* 0x000fe2000f8e0016 */
[----:B------:R-:W-:-:S05]  /*05e0*/  MOV R17, 0x4 ;  /* 0x0000000400117802 */ /* 0x000fca0000000f00 */
[----:B0-----:R-:W-:Y:S01]  /*05f0*/  MOV R13, UR27 ;  /* 0x0000001b000d7c02 */ /* 0x001fe20008000f00 */
[----:B------:R-:W-:Y:S01]  /*0600*/  UIMAD.WIDE.U32 UR32, UR10, 0x4, UR22 ;  /* 0x000000040a2078a5 */ /* 0x000fe2000f8e0016 */
[----:B-1----:R-:W-:Y:S01]  /*0610*/  MOV R23, 0x4 ;  /* 0x0000000400177802 */ /* 0x002fe20000000f00 */
[----:B--2---:R-:W-:Y:S01]  /*0620*/  FFMA R29, R15, R12, R16 ;  /* 0x0000000c0f1d7223 */ /* 0x004fe20000000010 */
[----:B------:R-:W-:Y:S02]  /*0630*/  HFMA2 R15, -RZ, RZ, 0, 2.384185791015625e-07 ;  /* 0x00000004ff0f7431 */ /* 0x000fe400000001ff */
[----:B------:R-:W-:Y:S01]  /*0640*/  IMAD.U32 R12, RZ, RZ, UR26 ;  /* 0x0000001aff0c7e24 */ /* 0x000fe2000f8e00ff */
[----:B------:R-:W-:Y:S01]  /*0650*/  UIMAD.WIDE.U32 UR26, UR15, 0x4, UR22 ;  /* 0x000000040f1a78a5 */ /* 0x000fe2000f8e0016 */
[----:B------:R-:W-:-:S04]  /*0660*/  IMAD.WIDE R16, R18, R17, UR20 ;  /* 0x0000001412107e25 */ /* 0x000fc8000f8e0211 */
[----:B---3--:R-:W-:Y:S01]  /*0670*/  FFMA R29, R22, R20, R29 ;  /* 0x00000014161d7223 */ /* 0x008fe2000000001d */
[----:B------:R-:W-:Y:S01]  /*0680*/  MOV R20, UR26 ;  /* 0x0000001a00147c02 */ /* 0x000fe20008000f00 */
[----:B------:R-:W2:Y:S01]  /*0690*/  LDG.E R16, desc[UR16][R16.64] ;  /* 0x0000001010107981 */ /* 0x000ea2000c1e1900 */
[----:B------:R-:W-:Y:S01]  /*06a0*/  MOV R21, UR27 ;  /* 0x0000001b00157c02 */ /* 0x000fe20008000f00 */
[----:B------:R-:W-:Y:S02]  /*06b0*/  IMAD.WIDE R14, R24, R15, UR20 ;  /* 0x00000014180e7e25 */ /* 0x000fe4000f8e020f */
[----:B------:R-:W2:Y:S02]  /*06c0*/  LDG.E R12, desc[UR16][R12.64] ;  /* 0x000000100c0c7981 */ /* 0x000ea4000c1e1900 */
[----:B------:R-:W-:Y:S02]  /*06d0*/  IMAD.WIDE R22, R26, R23, UR20 ;  /* 0x000000141a167e25 */ /* 0x000fe4000f8e0217 */
[----:B------:R-:W3:Y:S04]  /*06e0*/  LDG.E R14, desc[UR16][R14.64] ;  /* 0x000000100e0e7981 */ /* 0x000ee8000c1e1900 */
[----:B------:R-:W4:Y:S04]  /*06f0*/  LDG.E R22, desc[UR16][R22.64] ;  /* 0x0000001016167981 */ /* 0x000f28000c1e1900 */
[----:B------:R0:W3:Y:S02]  /*0700*/  LDG.E R13, desc[UR16][R20.64] ;  /* 0x00000010140d7981 */ /* 0x0000e4000c1e1900 */
[----:B0-----:R-:W-:Y:S01]  /*0710*/  MOV R21, UR33 ;  /* 0x0000002100157c02 */ /* 0x001fe20008000f00 */
[----:B------:R-:W-:-:S05]  /*0720*/  IMAD.U32 R20, RZ, RZ, UR32 ;  /* 0x00000020ff147e24 */ /* 0x000fca000f8e00ff */
[----:B------:R0:W4:Y:S01]  /*0730*/  LDG.E R21, desc[UR16][R20.64] ;  /* 0x0000001014157981 */ /* 0x000122000c1e1900 */
[----:B------:R-:W-:Y:S01]  /*0740*/  HFMA2 R17, -RZ, RZ, 0, 2.384185791015625e-07 ;  /* 0x00000004ff117431 */ /* 0x000fe200000001ff */
[----:B------:R-:W-:-:S06]  /*0750*/  UIMAD.WIDE.U32 UR26, UR11, 0x4, UR22 ;  /* 0x000000040b1a78a5 */ /* 0x000fcc000f8e0016 */
[----:B------:R-:W-:Y:S01]  /*0760*/  IMAD.U32 R15, RZ, RZ, UR27 ;  /* 0x0000001bff0f7e24 */ /* 0x000fe2000f8e00ff */
[----:B------:R-:W-:Y:S01]  /*0770*/  UIMAD.WIDE.U32 UR32, UR13, 0x4, UR22 ;  /* 0x000000040d2078a5 */ /* 0x000fe2000f8e0016 */
[----:B--2---:R-:W-:Y:S01]  /*0780*/  FFMA R29, R16, R12, R29 ;  /* 0x0000000c101d7223 */ /* 0x004fe2000000001d */
[----:B------:R-:W-:-:S03]  /*0790*/  MOV R16, 0x4 ;  /* 0x0000000400107802 */ /* 0x000fc60000000f00 */
[----:B---3--:R-:W-:Y:S01]  /*07a0*/  FFMA R29, R14, R13, R29 ;  /* 0x0000000d0e1d7223 */ /* 0x008fe2000000001d */
[----:B------:R-:W-:Y:S01]  /*07b0*/  MOV R14, UR26 ;  /* 0x0000001a000e7c02 */ /* 0x000fe20008000f00 */
[----:B------:R-:W-:Y:S01]  /*07c0*/  UIMAD.WIDE.U32 UR26, UR12, 0x4, UR22 ;  /* 0x000000040c1a78a5 */ /* 0x000fe2000f8e0016 */
[----:B------:R-:W-:-:S04]  /*07d0*/  IMAD.WIDE R12, R28, R17, UR20 ;  /* 0x000000141c0c7e25 */ /* 0x000fc8000f8e0211 */
[----:B------:R-:W-:Y:S01]  /*07e0*/  IMAD.WIDE R16, R19, R16, UR20 ;  /* 0x0000001413107e25 */ /* 0x000fe2000f8e0210 */
[----:B0-----:R-:W-:Y:S01]  /*07f0*/  MOV R20, UR26 ;  /* 0x0000001a00147c02 */ /* 0x001fe20008000f00 */
[----:B------:R-:W2:Y:S04]  /*0800*/  LDG.E R12, desc[UR16][R12.64] ;  /* 0x000000100c0c7981 */ /* 0x000ea8000c1e1900 */
[----:B------:R-:W3:Y:S01]  /*0810*/  LDG.E R16, desc[UR16][R16.64] ;  /* 0x0000001010107981 */ /* 0x000ee2000c1e1900 */
[----:B----4-:R-:W-:Y:S01]  /*0820*/  FFMA R29, R22, R21, R29 ;  /* 0x00000015161d7223 */ /* 0x010fe2000000001d */
[----:B------:R-:W-:Y:S01]  /*0830*/  HFMA2 R22, -RZ, RZ, 0, 2.384185791015625e-07 ;  /* 0x00000004ff167431 */ /* 0x000fe200000001ff */
[----:B------:R-:W-:Y:S01]  /*0840*/  MOV R21, UR27 ;  /* 0x0000001b00157c02 */ /* 0x000fe20008000f00 */
[----:B------:R0:W2:Y:S05]  /*0850*/  LDG.E R13, desc[UR16][R14.64] ;  /* 0x000000100e0d7981 */ /* 0x0000aa000c1e1900 */
[----:B------:R-:W3:Y:S01]  /*0860*/  LDG.E R21, desc[UR16][R20.64] ;  /* 0x0000001014157981 */ /* 0x000ee2000c1e1900 */
[----:B------:R-:W-:Y:S01]  /*0870*/  IMAD.WIDE R22, R25, R22, UR20 ;  /* 0x0000001419167e25 */ /* 0x000fe2000f8e0216 */
[----:B0-----:R-:W-:-:S02]  /*0880*/  MOV R14, UR32 ;  /* 0x00000020000e7c02 */ /* 0x001fc40008000f00 */
[----:B------:R-:W-:-:S03]  /*0890*/  MOV R15, UR33 ;  /* 0x00000021000f7c02 */ /* 0x000fc60008000f00 */
[----:B------:R-:W4:Y:S04]  /*08a0*/  LDG.E R23, desc[UR16][R22.64] ;  /* 0x0000001016177981 */ /* 0x000f28000c1e1900 */
[----:B------:R-:W4:Y:S01]  /*08b0*/  LDG.E R14, desc[UR16][R14.64] ;  /* 0x000000100e0e7981 */ /* 0x000f22000c1e1900 */
[----:B------:R-:W-:-:S04]  /*08c0*/  UIADD3 UR24, UPT, UPT, UR24, 0x8, URZ ;  /* 0x0000000818187890 */ /* 0x000fc8000fffe0ff */
[----:B------:R-:W-:Y:S01]  /*08d0*/  UISETP.NE.AND UP1, UPT, UR24, URZ, UPT ;  /* 0x000000ff1800728c */ /* 0x000fe2000bf25270 */
[C---:B------:R-:W-:Y:S01]  /*08e0*/  IMAD R2, R3.reuse, 0x8, R2 ;  /* 0x0000000803027824 */ /* 0x040fe200078e0202 */
[C---:B------:R-:W-:Y:S01]  /*08f0*/  LEA R18, R3.reuse, R18, 0x3 ;  /* 0x0000001203127211 */ /* 0x040fe200078e18ff */
[C---:B------:R-:W-:Y:S01]  /*0900*/  IMAD R25, R3.reuse, 0x8, R25 ;  /* 0x0000000803197824 */ /* 0x040fe200078e0219 */
[C---:B------:R-:W-:Y:S02]  /*0910*/  LEA R24, R3.reuse, R24, 0x3 ;  /* 0x0000001803187211 */ /* 0x040fe400078e18ff */
[C---:B------:R-:W-:Y:S02]  /*0920*/  LEA R26, R3.reuse, R26, 0x3 ;  /* 0x0000001a031a7211 */ /* 0x040fe400078e18ff */
[C---:B------:R-:W-:Y:S02]  /*0930*/  LEA R28, R3.reuse, R28, 0x3 ;  /* 0x0000001c031c7211 */ /* 0x040fe400078e18ff */
[----:B------:R-:W-:-:S02]  /*0940*/  LEA R19, R3, R19, 0x3 ;  /* 0x0000001303137211 */ /* 0x000fc400078e18ff */
[----:B------:R-:W-:Y:S01]  /*0950*/  LEA R27, R3, R27, 0x3 ;  /* 0x0000001b031b7211 */ /* 0x000fe200078e18ff */
[----:B------:R-:W-:Y:S02]  /*0960*/  ULEA UR14, UR9, UR14, 0x3 ;  /* 0x0000000e090e7291 */ /* 0x000fe4000f8e18ff */
[----:B------:R-:W-:Y:S02]  /*0970*/  ULEA UR6, UR9, UR6, 0x3 ;  /* 0x0000000609067291 */ /* 0x000fe4000f8e18ff */
[----:B------:R-:W-:Y:S02]  /*0980*/  ULEA UR15, UR9, UR15, 0x3 ;  /* 0x0000000f090f7291 */ /* 0x000fe4000f8e18ff */
[----:B------:R-:W-:Y:S02]  /*0990*/  ULEA UR10, UR9, UR10, 0x3 ;  /* 0x0000000a090a7291 */ /* 0x000fe4000f8e18ff */
[----:B------:R-:W-:Y:S02]  /*09a0*/  ULEA UR11, UR9, UR11, 0x3 ;  /* 0x0000000b090b7291 */ /* 0x000fe4000f8e18ff */
[----:B------:R-:W-:-:S02]  /*09b0*/  ULEA UR12, UR9, UR12, 0x3 ;  /* 0x0000000c090c7291 */ /* 0x000fc4000f8e18ff */
[----:B------:R-:W-:Y:S02]  /*09c0*/  ULEA UR13, UR9, UR13, 0x3 ;  /* 0x0000000d090d7291 */ /* 0x000fe4000f8e18ff */
[----:B------:R-:W-:Y:S01]  /*09d0*/  ULEA UR18, UR9, UR18, 0x3 ;  /* 0x0000001209127291 */ /* 0x000fe2000f8e18ff */
[----:B--2---:R-:W-:-:S04]  /*09e0*/  FFMA R13, R12, R13, R29 ;  /* 0x0000000d0c0d7223 */ /* 0x004fc8000000001d */
[----:B---3--:R-:W-:-:S04]  /*09f0*/  FFMA R16, R16, R21, R13 ;  /* 0x0000001510107223 */ /* 0x008fc8000000000d */
[----:B----4-:R-:W-:Y:S01]  /*0a00*/  FFMA R16, R23, R14, R16 ;  /* 0x0000000e17107223 */ /* 0x010fe20000000010 */
[----:B------:R-:W-:Y:S06]  /*0a10*/  BRA.U UP1, `(.L_x_2) ;  /* 0xfffffff901b47547 */ /* 0x000fec000b83ffff */
[----:B------:R-:W-:-:S05]  /*0a20*/  UMOV UR6, UR7 ;  /* 0x0000000700067c82 */ /* 0x000fca0008000000 */
.L_x_1:
[----:B------:R-:W0:Y:S02]  /*0a30*/  LDCU UR10, c[0x0][0x3a4] ;  /* 0x00007480ff0a77ac */ /* 0x000e240008000800 */
[----:B0-----:R-:W-:-:S04]  /*0a40*/  ULOP3.LUT UR10, UR10, 0x7, URZ, 0xc0, !UPT ;  /* 0x000000070a0a7892 */ /* 0x001fc8000f8ec0ff */
[----:B------:R-:W-:-:S09]  /*0a50*/  UISETP.NE.AND UP1, UPT, UR10, URZ, UPT ;  /* 0x000000ff0a00728c */ /* 0x000fd2000bf25270 */
[----:B------:R-:W-:Y:S05]  /*0a60*/  BRA.U !UP1, `(.L_x_3) ;  /* 0x0000000509907547 */ /* 0x000fea000b800000 */
[----:B------:R-:W-:Y:S01]  /*0a70*/  UIADD3 UR10, UPT, UPT, UR10, -0x1, URZ ;  /* 0xffffffff0a0a7890 */ /* 0x000fe2000fffe0ff */
[----:B------:R-:W-:Y:S01]  /*0a80*/  IADD3 R2, PT, PT, R0, UR5, RZ ;  /* 0x0000000500027c10 */ /* 0x000fe2000fffe0ff */
[----:B------:R-:W-:Y:S02]  /*0a90*/  UISETP.NE.AND UP2, UPT, UR28, URZ, UPT ;  /* 0x000000ff1c00728c */ /* 0x000fe4000bf45270 */
[----:B------:R-:W-:Y:S02]  /*0aa0*/  UISETP.GE.U32.AND UP1, UPT, UR10, 0x3, UPT ;  /* 0x000000030a00788c */ /* 0x000fe4000bf26070 */
[----:B------:R-:W-:-:S07]  /*0ab0*/  UIADD3 UR18, UPT, UPT, UR30, UR5, URZ ;  /* 0x000000051e127290 */ /* 0x000fce000fffe0ff */
[----:B------:R-:W-:Y:S05]  /*0ac0*/  BRA.U !UP1, `(.L_x_4) ;  /* 0x0000000109bc7547 */ /* 0x000fea000b800000 */
[----:B------:R-:W0:Y:S01]  /*0ad0*/  LDCU.64 UR14, c[0x0][0x398] ;  /* 0x00007300ff0e77ac */ /* 0x000e220008000a00 */
[----:B------:R-:W1:Y:S01]  /*0ae0*/  LDC.64 R12, c[0x0][0x380] ;  /* 0x0000e000ff0c7b82 */ /* 0x000e620000000a00 */
[----:B------:R-:W-:Y:S01]  /*0af0*/  MOV R15, 0x4 ;  /* 0x00000004000f7802 */ /* 0x000fe20000000f00 */
[----:B------:R-:W2:Y:S01]  /*0b00*/  LDCU.64 UR20, c[0x0][0x388] ;  /* 0x00007100ff1477ac */ /* 0x000ea20008000a00 */
[----:B------:R-:W-:-:S04]  /*0b10*/  UIMAD UR10, UR6, UR9, UR18 ;  /* 0x00000009060a72a4 */ /* 0x000fc8000f8e0212 */
[----:B------:R-:W-:Y:S02]  /*0b20*/  UIADD3 UR13, UPT, UPT, UR10, UR9, URZ ;  /* 0x000000090a0d7290 */ /* 0x000fe4000fffe0ff */
[----:B0-----:R-:W-:-:S04]  /*0b30*/  UIMAD UR12, UR6, UR14, UR29 ;  /* 0x0000000e060c72a4 */ /* 0x001fc8000f8e021d */
[----:B------:R-:W-:Y:S01]  /*0b40*/  MOV R14, UR13 ;  /* 0x0000000d000e7c02 */ /* 0x000fe20008000f00 */
[----:B--2---:R-:W-:Y:S01]  /*0b50*/  UIMAD.WIDE.U32 UR10, UR10, 0x4, UR20 ;  /* 0x000000040a0a78a5 */ /* 0x004fe2000f8e0014 */
[----:B------:R-:W-:Y:S01]  /*0b60*/  MOV R21, UR12 ;  /* 0x0000000c00157c02 */ /* 0x000fe20008000f00 */
[----:B------:R-:W-:Y:S01]  /*0b70*/  UIADD3 UR12, UPT, UPT, UR12, UR14, URZ ;  /* 0x0000000e0c0c7290 */ /* 0x000fe2000fffe0ff */
[----:B------:R-:W-:Y:S01]  /*0b80*/  MOV R27, UR13 ;  /* 0x0000000d001b7c02 */ /* 0x000fe20008000f00 */
[----:B------:R-:W-:Y:S02]  /*0b90*/  IMAD.WIDE.U32 R14, R14, R15, UR20 ;  /* 0x000000140e0e7e25 */ /* 0x000fe4000f8e000f */
[----:B------:R-:W-:Y:S02]  /*0ba0*/  MOV R19, UR11 ;  /* 0x0000000b00137c02 */ /* 0x000fe40008000f00 */
[----:B------:R-:W-:Y:S01]  /*0bb0*/  IMAD R21, R21, UR15, R2 ;  /* 0x0000000f15157c24 */ /* 0x000fe2000f8e0202 */
[----:B------:R-:W-:Y:S01]  /*0bc0*/  MOV R23, UR12 ;  /* 0x0000000c00177c02 */ /* 0x000fe20008000f00 */
[----:B------:R-:W-:Y:S01]  /*0bd0*/  UIADD3 UR12, UPT, UPT, UR12, UR14, URZ ;  /* 0x0000000e0c0c7290 */ /* 0x000fe2000fffe0ff */
[----:B------:R-:W-:Y:S01]  /*0be0*/  IMAD.U32 R18, RZ, RZ, UR10 ;  /* 0x0000000aff127e24 */ /* 0x000fe2000f8e00ff */
[----:B------:R-:W-:Y:S01]  /*0bf0*/  IADD3 R27, PT, PT, R27, UR9, RZ ;  /* 0x000000091b1b7c10 */ /* 0x000fe2000fffe0ff */
[----:B-1----:R-:W-:Y:S01]  /*0c00*/  IMAD.WIDE R20, R21, 0x4, R12 ;  /* 0x0000000415147825 */ /* 0x002fe200078e020c */
[----:B------:R-:W2:Y:S02]  /*0c10*/  LDG.E R24, desc[UR16][R14.64] ;  /* 0x000000100e187981 */ /* 0x000ea4000c1e1900 */
[----:B------:R-:W-:-:S02]  /*0c20*/  MOV R29, UR12 ;  /* 0x0000000c001d7c02 */ /* 0x000fc40008000f00 */
[----:B------:R0:W3:Y:S01]  /*0c30*/  LDG.E R25, desc[UR16][R20.64] ;  /* 0x0000001014197981 */ /* 0x0000e2000c1e1900 */
[----:B------:R-:W-:Y:S02]  /*0c40*/  IMAD R23, R23, UR15, R2 ;  /* 0x0000000f17177c24 */ /* 0x000fe4000f8e0202 */
[----:B------:R-:W-:Y:S01]  /*0c50*/  IMAD.U32 R28, RZ, RZ, UR12 ;  /* 0x0000000cff1c7e24 */ /* 0x000fe2000f8e00ff */
[----:B------:R1:W3:Y:S01]  /*0c60*/  LDG.E R17, desc[UR16][R18.64] ;  /* 0x0000001012117981 */ /* 0x0002e2000c1e1900 */
[----:B------:R-:W-:Y:S01]  /*0c70*/  IADD3 R29, PT, PT, R29, UR14, RZ ;  /* 0x0000000e1d1d7c10 */ /* 0x000fe2000fffe0ff */
[----:B0-----:R-:W-:Y:S02]  /*0c80*/  HFMA2 R20, -RZ, RZ, 0, 2.384185791015625e-07 ;  /* 0x00000004ff147431 */ /* 0x001fe400000001ff */
[----:B------:R-:W-:Y:S01]  /*0c90*/  IMAD.WIDE R22, R23, 0x4, R12 ;  /* 0x0000000417167825 */ /* 0x000fe200078e020c */
[----:B------:R-:W-:-:S03]  /*0ca0*/  MOV R26, 0x4 ;  /* 0x00000004001a7802 */ /* 0x000fc60000000f00 */
[--C-:B-1----:R-:W-:Y:S01]  /*0cb0*/  IMAD R19, R28, UR15, R2.reuse ;  /* 0x0000000f1c137c24 */ /* 0x102fe2000f8e0202 */
[----:B------:R-:W-:Y:S01]  /*0cc0*/  IADD3 R15, PT, PT, R27, UR9, RZ ;  /* 0x000000091b0f7c10 */ /* 0x000fe2000fffe0ff */
[----:B------:R-:W-:Y:S01]  /*0cd0*/  IMAD R29, R29, UR15, R2 ;  /* 0x0000000f1d1d7c24 */ /* 0x000fe2000f8e0202 */
[----:B------:R-:W2:Y:S01]  /*0ce0*/  LDG.E R23, desc[UR16][R22.64] ;  /* 0x0000001016177981 */ /* 0x000ea2000c1e1900 */
[----:B------:R-:W-:-:S04]  /*0cf0*/  IMAD.WIDE R18, R19, 0x4, R12 ;  /* 0x0000000413127825 */ /* 0x000fc800078e020c */
[----:B------:R-:W-:Y:S02]  /*0d00*/  IMAD.WIDE.U32 R20, R27, R20, UR20 ;  /* 0x000000141b147e25 */ /* 0x000fe4000f8e0014 */
[----:B------:R-:W4:Y:S02]  /*0d10*/  LDG.E R18, desc[UR16][R18.64] ;  /* 0x0000001012127981 */ /* 0x000f24000c1e1900 */
[----:B------:R-:W-:Y:S02]  /*0d20*/  IMAD.WIDE.U32 R14, R15, R26, UR20 ;  /* 0x000000140f0e7e25 */ /* 0x000fe4000f8e001a */
[----:B------:R-:W4:Y:S02]  /*0d30*/  LDG.E R20, desc[UR16][R20.64] ;  /* 0x0000001014147981 */ /* 0x000f24000c1e1900 */
[----:B------:R-:W-:Y:S02]  /*0d40*/  IMAD.WIDE R12, R29, 0x4, R12 ;  /* 0x000000041d0c7825 */ /* 0x000fe400078e020c */
[----:B------:R-:W5:Y:S04]  /*0d50*/  LDG.E R14, desc[UR16][R14.64] ;  /* 0x000000100e0e7981 */ /* 0x000f68000c1e1900 */
[----:B------:R-:W5:Y:S01]  /*0d60*/  LDG.E R12, desc[UR16][R12.64] ;  /* 0x000000100c0c7981 */ /* 0x000f62000c1e1900 */
[----:B------:R-:W-:Y:S01]  /*0d70*/  UIADD3 UR6, UPT, UPT, UR6, 0x4, URZ ;  /* 0x0000000406067890 */ /* 0x000fe2000fffe0ff */
[----:B---3--:R-:W-:-:S04]  /*0d80*/  FFMA R16, R25, R17, R16 ;  /* 0x0000001119107223 */ /* 0x008fc80000000010 */
[----:B--2---:R-:W-:-:S04]  /*0d90*/  FFMA R23, R23, R24, R16 ;  /* 0x0000001817177223 */ /* 0x004fc80000000010 */
[----:B----4-:R-:W-:-:S04]  /*0da0*/  FFMA R23, R18, R20, R23 ;  /* 0x0000001412177223 */ /* 0x010fc80000000017 */
[----:B-----5:R-:W-:-:S07]  /*0db0*/  FFMA R16, R12, R14, R23 ;  /* 0x0000000e0c107223 */ /* 0x020fce0000000017 */
.L_x_4:
[----:B------:R-:W-:Y:S05]  /*0dc0*/  BRA.U !UP2, `(.L_x_3) ;  /* 0x000000010ab87547 */ /* 0x000fea000b800000 */
[----:B------:R-:W-:Y:S02]  /*0dd0*/  UISETP.NE.AND UP1, UPT, UR28, 0x1, UPT ;  /* 0x000000011c00788c */ /* 0x000fe4000bf25270 */
[----:B------:R-:W-:-:S04]  /*0de0*/  ULOP3.LUT UP2, URZ, UR9, 0x1, URZ, 0xc0, !UPT ;  /* 0x0000000109ff7892 */ /* 0x000fc8000f84c0ff */
[----:B------:R-:W-:-:S05]  /*0df0*/  PLOP3.LUT P0, PT, PT, PT, UP1, 0x80, 0x8 ;  /* 0x000000000008781c */ /* 0x000fca0003f0f018 */
[----:B------:R-:W0:Y:S01]  /*0e00*/  @UP1 LDCU.128 UR20, c[0x0][0x380] ;  /* 0x00007000ff1417ac */ /* 0x000e220008000c00 */
[----:B------:R-:W1:Y:S01]  /*0e10*/  @UP1 LDCU.64 UR12, c[0x0][0x398] ;  /* 0x00007300ff0c17ac */ /* 0x000e620008000a00 */
[----:B------:R-:W-:Y:S01]  /*0e20*/  @UP1 UIMAD UR10, UR6, UR9, UR18 ;  /* 0x00000009060a12a4 */ /* 0x000fe2000f8e0212 */
[----:B------:R-:W2:Y:S03]  /*0e30*/  @UP2 LDCU.64 UR14, c[0x0][0x398] ;  /* 0x00007300ff0e27ac */ /* 0x000ea60008000a00 */
[----:B0-----:R-:W-:Y:S02]  /*0e40*/  @UP1 UIMAD.WIDE.U32 UR24, UR10, 0x4, UR22 ;  /* 0x000000040a1818a5 */ /* 0x001fe4000f8e0016 */
[----:B-1----:R-:W-:-:S04]  /*0e50*/  @UP1 UIMAD UR11, UR6, UR12, UR29 ;  /* 0x0000000c060b12a4 */ /* 0x002fc8000f8e021d */
[----:B------:R-:W-:Y:S01]  /*0e60*/  MOV R12, UR24 ;  /* 0x00000018000c7c02 */ /* 0x000fe20008000f00 */
[----:B------:R-:W-:Y:S01]  /*0e70*/  IMAD.U32 R13, RZ, RZ, UR25 ;  /* 0x00000019ff0d7e24 */ /* 0x000fe2000f8e00ff */
[----:B------:R-:W-:-:S03]  /*0e80*/  @UP1 UIADD3 UR12, UPT, UPT, UR11, UR12, URZ ;  /* 0x0000000c0b0c1290 */ /* 0x000fc6000fffe0ff */
[----:B------:R-:W0:Y:S01]  /*0e90*/  @UP2 LDCU.128 UR24, c[0x0][0x380] ;  /* 0x00007000ff1827ac */ /* 0x000e220008000c00 */
[----:B------:R-:W-:Y:S01]  /*0ea0*/  HFMA2 R21, -RZ, RZ, 0, 2.384185791015625e-07 ;  /* 0x00000004ff157431 */ /* 0x000fe200000001ff */
[----:B------:R-:W-:Y:S01]  /*0eb0*/  PLOP3.LUT P1, PT, PT, PT, UP2, 0x80, 0x8 ;  /* 0x000000000008781c */ /* 0x000fe20003f2f028 */
[----:B------:R1:W3:Y:S01]  /*0ec0*/  @P0 LDG.E R17, desc[UR16][R12.64] ;  /* 0x000000100c110981 */ /* 0x0002e2000c1e1900 */
[----:B------:R-:W-:Y:S01]  /*0ed0*/  @UP1 UIADD3 UR10, UPT, UPT, UR10, UR9, URZ ;  /* 0x000000090a0a1290 */ /* 0x000fe2000fffe0ff */
[----:B------:R-:W-:Y:S01]  /*0ee0*/  MOV R19, UR11 ;  /* 0x0000000b00137c02 */ /* 0x000fe20008000f00 */
[----:B------:R-:W-:Y:S01]  /*0ef0*/  @UP1 UIADD3 UR6, UPT, UPT, UR6, 0x2, URZ ;  /* 0x0000000206061890 */ /* 0x000fe2000fffe0ff */
[----:B------:R-:W-:Y:S01]  /*0f00*/  MOV R15, UR12 ;  /* 0x0000000c000f7c02 */ /* 0x000fe20008000f00 */
[----:B------:R-:W-:Y:S01]  /*0f10*/  @UP1 UIMAD.WIDE.U32 UR10, UR10, 0x4, UR22 ;  /* 0x000000040a0a18a5 */ /* 0x000fe2000f8e0016 */
[----:B--2---:R-:W-:Y:S01]  /*0f20*/  MOV R23, UR15 ;  /* 0x0000000f00177c02 */ /* 0x004fe20008000f00 */
[--C-:B------:R-:W-:Y:S01]  /*0f30*/  @P0 IMAD R20, R19, UR13, R2.reuse ;  /* 0x0000000d13140c24 */ /* 0x100fe2000f8e0202 */
[----:B------:R-:W-:Y:S01]  /*0f40*/  @UP2 UIMAD UR12, UR6, UR14, UR29 ;  /* 0x0000000e060c22a4 */ /* 0x000fe2000f8e021d */
[----:B------:R-:W-:Y:S01]  /*0f50*/  MOV R19, 0x4 ;  /* 0x0000000400137802 */ /* 0x000fe20000000f00 */
[----:B------:R-:W-:Y:S01]  /*0f60*/  @UP2 UIMAD UR9, UR6, UR9, UR18 ;  /* 0x00000009060922a4 */ /* 0x000fe2000f8e0212 */
[----:B------:R-:W-:Y:S01]  /*0f70*/  @P0 IMAD R18, R15, UR13, R2 ;  /* 0x0000000d0f120c24 */ /* 0x000fe2000f8e0202 */
[----:B------:R-:W-:Y:S01]  /*0f80*/  MOV R14, UR10 ;  /* 0x0000000a000e7c02 */ /* 0x000fe20008000f00 */
[----:B------:R-:W-:Y:S01]  /*0f90*/  @P0 IMAD.WIDE R20, R20, R21, UR20 ;  /* 0x0000001414140e25 */ /* 0x000fe2000f8e0215 */
[----:B------:R-:W-:Y:S01]  /*0fa0*/  MOV R15, UR11 ;  /* 0x0000000b000f7c02 */ /* 0x000fe20008000f00 */
[----:B0-----:R-:W-:Y:S01]  /*0fb0*/  @UP2 UIMAD.WIDE.U32 UR10, UR9, 0x4, UR26 ;  /* 0x00000004090a28a5 */ /* 0x001fe2000f8e001a */
[----:B-1----:R-:W-:Y:S01]  /*0fc0*/  MOV R13, UR25 ;  /* 0x00000019000d7c02 */ /* 0x002fe20008000f00 */
[----:B------:R-:W-:-:S02]  /*0fd0*/  IMAD.U32 R12, RZ, RZ, UR24 ;  /* 0x00000018ff0c7e24 */ /* 0x000fc4000f8e00ff */
[----:B------:R-:W-:Y:S01]  /*0fe0*/  @P1 IMAD R23, R23, UR12, R2 ;  /* 0x0000000c17171c24 */ /* 0x000fe2000f8e0202 */
[----:B------:R-:W3:Y:S01]  /*0ff0*/  @P0 LDG.E R21, desc[UR16][R20.64] ;  /* 0x0000001014150981 */ /* 0x000ee2000c1e1900 */
[----:B------:R-:W-:Y:S01]  /*1000*/  @P0 IMAD.WIDE R18, R18, R19, UR20 ;  /* 0x0000001412120e25 */ /* 0x000fe2000f8e0213 */
[----:B------:R-:W-:Y:S02]  /*1010*/  MOV R22, UR10 ;  /* 0x0000000a00167c02 */ /* 0x000fe40008000f00 */
[----:B------:R-:W2:Y:S01]  /*1020*/  @P0 LDG.E R14, desc[UR16][R14.64] ;  /* 0x000000100e0e0981 */ /* 0x000ea2000c1e1900 */
[----:B------:R-:W-:Y:S01]  /*1030*/  @P1 IMAD.WIDE R12, R23, 0x4, R12 ;  /* 0x00000004170c1825 */ /* 0x000fe200078e020c */
[----:B------:R-:W-:Y:S02]  /*1040*/  MOV R23, UR11 ;  /* 0x0000000b00177c02 */ /* 0x000fe40008000f00 */
[----:B------:R-:W2:Y:S04]  /*1050*/  @P0 LDG.E R18, desc[UR16][R18.64] ;  /* 0x0000001012120981 */ /* 0x000ea8000c1e1900 */
[----:B------:R-:W4:Y:S04]  /*1060*/  @P1 LDG.E R13, desc[UR16][R12.64] ;  /* 0x000000100c0d1981 */ /* 0x000f28000c1e1900 */
[----:B------:R-:W4:Y:S01]  /*1070*/  @P1 LDG.E R22, desc[UR16][R22.64] ;  /* 0x0000001016161981 */ /* 0x000f22000c1e1900 */
[----:B---3--:R-:W-:-:S04]  /*1080*/  @P0 FFMA R17, R21, R17, R16 ;  /* 0x0000001115110223 */ /* 0x008fc80000000010 */
[----:B--2---:R-:W-:-:S04]  /*1090*/  @P0 FFMA R16, R18, R14, R17 ;  /* 0x0000000e12100223 */ /* 0x004fc80000000011 */
[----:B----4-:R-:W-:-:S07]  /*10a0*/  @P1 FFMA R16, R13, R22, R16 ;  /* 0x000000160d101223 */ /* 0x010fce0000000010 */
.L_x_3:
[----:B------:R-:W0:Y:S01]  /*10b0*/  LDCU UR6, c[0x0][0x3a0] ;  /* 0x00007400ff0677ac */ /* 0x000e220008000800 */
[----:B------:R-:W-:-:S04]  /*10c0*/  UIADD3 UR5, UPT, UPT, UR5, 0x1, URZ ;  /* 0x0000000105057890 */ /* 0x000fc8000fffe0ff */
[----:B0-----:R-:W-:-:S09]  /*10d0*/  UISETP.NE.AND UP1, UPT, UR5, UR6, UPT ;  /* 0x000000060500728c */ /* 0x001fd2000bf25270 */
[----:B------:R-:W-:Y:S05]  /*10e0*/  BRA.U UP1, `(.L_x_5) ;  /* 0xfffffff101947547 */ /* 0x000fea000b83ffff */
[----:B------:R-:W-:Y:S05]  /*10f0*/  BRA.U UP0, `(.L_x_6) ;  /* 0xfffffff100107547 */ /* 0x000fea000b83ffff */
.L_x_0:
[----:B------:R-:W0:Y:S08]  /*1100*/  LDC R5, c[0x0][0x3ac] ;  /* 0x0000eb00ff057b82 */ /* 0x000e300000000800 */
[----:B------:R-:W1:Y:S01]  /*1110*/  LDC.64 R2, c[0x0][0x390] ;  /* 0x0000e400ff027b82 */ /* 0x000e620000000a00 */
[----:B0-----:R-:W-:-:S04]  /*1120*/  IMAD R5, R5, UR19, R0 ;  /* 0x0000001305057c24 */ /* 0x001fc8000f8e0200 */
[----:B-1----:R-:W-:-:S05]  /*1130*/  IMAD.WIDE.U32 R2, R5, 0x4, R2 ;  /* 0x0000000405027825 */ /* 0x002fca00078e0002 */
[----:B------:R-:W-:Y:S01]  /*1140*/  STG.E desc[UR16][R2.64], R16 ;  /* 0x0000001002007986 */ /* 0x000fe2000c101910 */
[----:B------:R-:W-:Y:S05]  /*1150*/  EXIT ;  /* 0x000000000000794d */ /* 0x000fea0003800000 */
.L_x_7:
[----:B------:R-:W-:-:S00]  /*1160*/  BRA `(.L_x_7) ;  /* 0xfffffffc00fc7947 */ /* 0x000fc0000383ffff */
[----:B------:R-:W-:-:S00]  /*1170*/  NOP ;  /* 0x0000000000007918 */ /* 0x000fc00000000000 */
        /* <DEDUP_REMOVED lines=8> */
.L_x_8:


//--------------------- .nv.shared.reserved.0     --------------------------
	.section	.nv.shared.reserved.0,"aw",@nobits
	.weak		__nv_reservedSMEM_offset_0_alias
	.size		__nv_reservedSMEM_offset_0_alias, 0, 64
	.other		__nv_reservedSMEM_offset_0_alias,@"STO_CUDA_RESERVED_SHARED STV_DEFAULT"
__nv_reservedSMEM_offset_0_alias:
	.zero		0
	.zero		64


//--------------------- .nv.constant0._Z10cudaConv2DPfS_S_iiiiii --------------------------
	.section	.nv.constant0._Z10cudaConv2DPfS_S_iiiiii,"a",@progbits
	.sectionflags	@""
	.align	4
.nv.constant0._Z10cudaConv2DPfS_S_iiiiii:
	.zero		944


//--------------------- SYMBOLS --------------------------

	.type		.nv.reservedSmem.offset0,@object
	.size		.nv.reservedSmem.offset0,0x4
